//
// Generated by NVIDIA NVVM Compiler
//
// Compiler Build ID: CL-36424714
// Cuda compilation tools, release 13.0, V13.0.88
// Based on NVVM 20.0.0
//

.version 9.0
.target sm_100
.address_size 64

	// .globl	_Z13computestrucfPfS_S_S_iiiii

.visible .entry _Z13computestrucfPfS_S_S_iiiii(
	.param .u64 .ptr .align 1 _Z13computestrucfPfS_S_S_iiiii_param_0,
	.param .u64 .ptr .align 1 _Z13computestrucfPfS_S_S_iiiii_param_1,
	.param .u64 .ptr .align 1 _Z13computestrucfPfS_S_S_iiiii_param_2,
	.param .u64 .ptr .align 1 _Z13computestrucfPfS_S_S_iiiii_param_3,
	.param .u32 _Z13computestrucfPfS_S_S_iiiii_param_4,
	.param .u32 _Z13computestrucfPfS_S_S_iiiii_param_5,
	.param .u32 _Z13computestrucfPfS_S_S_iiiii_param_6,
	.param .u32 _Z13computestrucfPfS_S_S_iiiii_param_7,
	.param .u32 _Z13computestrucfPfS_S_S_iiiii_param_8
)
{
	.reg .pred 	%p<2>;
	.reg .b32 	%r<17>;
	.reg .b32 	%f<7>;
	.reg .b64 	%rd<16>;

	ld.param.u64 	%rd1, [_Z13computestrucfPfS_S_S_iiiii_param_0];
	ld.param.u64 	%rd2, [_Z13computestrucfPfS_S_S_iiiii_param_1];
	ld.param.u64 	%rd3, [_Z13computestrucfPfS_S_S_iiiii_param_2];
	ld.param.u64 	%rd4, [_Z13computestrucfPfS_S_S_iiiii_param_3];
	ld.param.u32 	%r2, [_Z13computestrucfPfS_S_S_iiiii_param_4];
	ld.param.u32 	%r6, [_Z13computestrucfPfS_S_S_iiiii_param_5];
	ld.param.u32 	%r3, [_Z13computestrucfPfS_S_S_iiiii_param_6];
	ld.param.u32 	%r4, [_Z13computestrucfPfS_S_S_iiiii_param_7];
	ld.param.u32 	%r5, [_Z13computestrucfPfS_S_S_iiiii_param_8];
	mov.u32 	%r7, %tid.x;
	mov.u32 	%r8, %ntid.x;
	mov.u32 	%r9, %ctaid.x;
	mad.lo.s32 	%r1, %r8, %r9, %r7;
	mul.lo.s32 	%r10, %r6, %r2;
	setp.ge.s32 	%p1, %r1, %r10;
	@%p1 bra 	$L__BB0_2;
	cvta.to.global.u64 	%rd5, %rd1;
	cvta.to.global.u64 	%rd6, %rd3;
	cvta.to.global.u64 	%rd7, %rd2;
	cvta.to.global.u64 	%rd8, %rd4;
	div.s32 	%r11, %r1, %r2;
	mul.lo.s32 	%r12, %r11, %r2;
	sub.s32 	%r13, %r1, %r12;
	mad.lo.s32 	%r14, %r11, %r5, %r3;
	mad.lo.s32 	%r15, %r13, %r4, %r14;
	shr.u32 	%r16, %r15, 4;
	cvt.u64.u32 	%rd9, %r16;
	and.b64  	%rd10, %rd9, 262140;
	add.s64 	%rd11, %rd5, %rd10;
	ld.global.f32 	%f1, [%rd11];
	mul.wide.s32 	%rd12, %r1, 4;
	add.s64 	%rd13, %rd6, %rd12;
	ld.global.f32 	%f2, [%rd13];
	add.f32 	%f3, %f1, %f2;
	st.global.f32 	[%rd13], %f3;
	add.s64 	%rd14, %rd7, %rd10;
	ld.global.f32 	%f4, [%rd14];
	add.s64 	%rd15, %rd8, %rd12;
	ld.global.f32 	%f5, [%rd15];
	add.f32 	%f6, %f4, %f5;
	st.global.f32 	[%rd15], %f6;
$L__BB0_2:
	bar.sync 	0;
	ret;

}
	// .globl	_Z12initarraygpuPfS_i
.visible .entry _Z12initarraygpuPfS_i(
	.param .u64 .ptr .align 1 _Z12initarraygpuPfS_i_param_0,
	.param .u64 .ptr .align 1 _Z12initarraygpuPfS_i_param_1,
	.param .u32 _Z12initarraygpuPfS_i_param_2
)
{
	.reg .pred 	%p<2>;
	.reg .b32 	%r<7>;
	.reg .b64 	%rd<8>;

	ld.param.u64 	%rd1, [_Z12initarraygpuPfS_i_param_0];
	ld.param.u64 	%rd2, [_Z12initarraygpuPfS_i_param_1];
	ld.param.u32 	%r2, [_Z12initarraygpuPfS_i_param_2];
	mov.u32 	%r3, %tid.x;
	mov.u32 	%r4, %ntid.x;
	mov.u32 	%r5, %ctaid.x;
	mad.lo.s32 	%r1, %r4, %r5, %r3;
	setp.ge.s32 	%p1, %r1, %r2;
	@%p1 bra 	$L__BB1_2;
	cvta.to.global.u64 	%rd3, %rd1;
	cvta.to.global.u64 	%rd4, %rd2;
	mul.wide.s32 	%rd5, %r1, 4;
	add.s64 	%rd6, %rd3, %rd5;
	mov.b32 	%r6, 0;
	st.global.u32 	[%rd6], %r6;
	add.s64 	%rd7, %rd4, %rd5;
	st.global.u32 	[%rd7], %r6;
$L__BB1_2:
	bar.sync 	0;
	ret;

}


// ===== COMPILED SASS (sm_100) =====

	.target	sm_100

	.elftype	@"ET_EXEC"


//--------------------- .note.nv.tkinfo           --------------------------
	.section	.note.nv.tkinfo,"",@"SHT_NOTE"
	.sectionflags	@"SHF_NOTE_NV_TKINFO"
	.tkinfo
        /*0018*/ 	.word	0x00000002
        /*0030*/ 	.string	""
        /*0030*/ 	.string	"ptxas"
        /*0030*/ 	.string	"Cuda compilation tools, release 13.0, V13.0.88"
        /*0030*/ 	.string	"Build cuda_13.0.r13.0/compiler.36424714_0"
        /*0030*/ 	.string	"-arch sm_100 -m 64 "



//--------------------- .note.nv.cuinfo           --------------------------
	.section	.note.nv.cuinfo,"",@"SHT_NOTE"
	.sectionflags	@"SHF_NOTE_NV_CUINFO"
        /*0018*/ 	.short	0x0002
        /*001a*/ 	.short	0x0064
        /*001c*/ 	.short	0x0082
	.zero		2


//--------------------- .nv.info                  --------------------------
	.section	.nv.info,"",@"SHT_CUDA_INFO"
	.align	4


	//----- nvinfo : EIATTR_REGCOUNT
	.align		4
        /*0000*/ 	.byte	0x04, 0x2f
        /*0002*/ 	.short	(.L_1 - .L_0)
	.align		4
.L_0:
        /*0004*/ 	.word	index@(_Z13computestrucfPfS_S_S_iiiii)
        /*0008*/ 	.word	0x00000010


	//----- nvinfo : EIATTR_FRAME_SIZE
	.align		4
.L_1:
        /*000c*/ 	.byte	0x04, 0x11
        /*000e*/ 	.short	(.L_3 - .L_2)
	.align		4
.L_2:
        /*0010*/ 	.word	index@(_Z13computestrucfPfS_S_S_iiiii)
        /*0014*/ 	.word	0x00000000


	//----- nvinfo : EIATTR_REGCOUNT
	.align		4
.L_3:
        /*0018*/ 	.byte	0x04, 0x2f
        /*001a*/ 	.short	(.L_5 - .L_4)
	.align		4
.L_4:
        /*001c*/ 	.word	index@(_Z12initarraygpuPfS_i)
        /*0020*/ 	.word	0x0000000a


	//----- nvinfo : EIATTR_FRAME_SIZE
	.align		4
.L_5:
        /*0024*/ 	.byte	0x04, 0x11
        /*0026*/ 	.short	(.L_7 - .L_6)
	.align		4
.L_6:
        /*0028*/ 	.word	index@(_Z12initarraygpuPfS_i)
        /*002c*/ 	.word	0x00000000


	//----- nvinfo : EIATTR_MIN_STACK_SIZE
	.align		4
.L_7:
        /*0030*/ 	.byte	0x04, 0x12
        /*0032*/ 	.short	(.L_9 - .L_8)
	.align		4
.L_8:
        /*0034*/ 	.word	index@(_Z12initarraygpuPfS_i)
        /*0038*/ 	.word	0x00000000


	//----- nvinfo : EIATTR_MIN_STACK_SIZE
	.align		4
.L_9:
        /*003c*/ 	.byte	0x04, 0x12
        /*003e*/ 	.short	(.L_11 - .L_10)
	.align		4
.L_10:
        /*0040*/ 	.word	index@(_Z13computestrucfPfS_S_S_iiiii)
        /*0044*/ 	.word	0x00000000
.L_11:


//--------------------- .nv.compat                --------------------------
	.section	.nv.compat,"",@"SHT_CUDA_COMPAT_INFO"
	.align	4
        /*0000*/ 	.byte	0x02, 0x09, 0x00, 0x00, 0x02, 0x02, 0x01, 0x00, 0x02, 0x05, 0x05, 0x00, 0x03, 0x07, 0x01, 0x01
        /*0010*/ 	.byte	0x02, 0x03, 0x00, 0x00, 0x02, 0x06, 0x01, 0x00, 0x04, 0x0b, 0x08, 0x00, 0x09, 0x00, 0x00, 0x00
        /*0020*/ 	.byte	0x00, 0x00, 0x00, 0x00


//--------------------- .nv.info._Z12initarraygpuPfS_i --------------------------
	.section	.nv.info._Z12initarraygpuPfS_i,"",@"SHT_CUDA_INFO"
	.sectionflags	@""
	.align	4


	//----- nvinfo : EIATTR_CUDA_API_VERSION
	.align		4
        /*0000*/ 	.byte	0x04, 0x37
        /*0002*/ 	.short	(.L_13 - .L_12)
.L_12:
        /*0004*/ 	.word	0x00000082


	//----- nvinfo : EIATTR_KPARAM_INFO
	.align		4
.L_13:
        /*0008*/ 	.byte	0x04, 0x17
        /*000a*/ 	.short	(.L_15 - .L_14)
.L_14:
        /*000c*/ 	.word	0x00000000
        /*0010*/ 	.short	0x0002
        /*0012*/ 	.short	0x0010
        /*0014*/ 	.byte	0x00, 0xf0, 0x11, 0x00


	//----- nvinfo : EIATTR_KPARAM_INFO
	.align		4
.L_15:
        /*0018*/ 	.byte	0x04, 0x17
        /*001a*/ 	.short	(.L_17 - .L_16)
.L_16:
        /*001c*/ 	.word	0x00000000
        /*0020*/ 	.short	0x0001
        /*0022*/ 	.short	0x0008
        /*0024*/ 	.byte	0x00, 0xf5, 0x21, 0x00


	//----- nvinfo : EIATTR_KPARAM_INFO
	.align		4
.L_17:
        /*0028*/ 	.byte	0x04, 0x17
        /*002a*/ 	.short	(.L_19 - .L_18)
.L_18:
        /*002c*/ 	.word	0x00000000
        /*0030*/ 	.short	0x0000
        /*0032*/ 	.short	0x0000
        /*0034*/ 	.byte	0x00, 0xf5, 0x21, 0x00


	//----- nvinfo : EIATTR_SPARSE_MMA_MASK
	.align		4
.L_19:
        /*0038*/ 	.byte	0x03, 0x50
        /*003a*/ 	.short	0x0000


	//----- nvinfo : EIATTR_MAXREG_COUNT
	.align		4
        /*003c*/ 	.byte	0x03, 0x1b
        /*003e*/ 	.short	0x00ff


	//----- nvinfo : EIATTR_NUM_BARRIERS
	.align		4
        /*0040*/ 	.byte	0x02, 0x4c
        /*0042*/ 	.byte	0x01
	.zero		1


	//----- nvinfo : EIATTR_MERCURY_ISA_VERSION
	.align		4
        /*0044*/ 	.byte	0x03, 0x5f
        /*0046*/ 	.short	0x0101


	//----- nvinfo : EIATTR_VRC_CTA_INIT_COUNT
	.align		4
        /*0048*/ 	.byte	0x02, 0x4a
	.zero		1
	.zero		1


	//----- nvinfo : EIATTR_EXIT_INSTR_OFFSETS
	.align		4
        /*004c*/ 	.byte	0x04, 0x1c
        /*004e*/ 	.short	(.L_21 - .L_20)


	//   ....[0]....
.L_20:
        /*0050*/ 	.word	0x000000f0


	//----- nvinfo : EIATTR_CBANK_PARAM_SIZE
	.align		4
.L_21:
        /*0054*/ 	.byte	0x03, 0x19
        /*0056*/ 	.short	0x0014


	//----- nvinfo : EIATTR_PARAM_CBANK
	.align		4
        /*0058*/ 	.byte	0x04, 0x0a
        /*005a*/ 	.short	(.L_23 - .L_22)
	.align		4
.L_22:
        /*005c*/ 	.word	index@(.nv.constant0._Z12initarraygpuPfS_i)
        /*0060*/ 	.short	0x0380
        /*0062*/ 	.short	0x0014


	//----- nvinfo : EIATTR_SW_WAR
	.align		4
.L_23:
        /*0064*/ 	.byte	0x04, 0x36
        /*0066*/ 	.short	(.L_25 - .L_24)
.L_24:
        /*0068*/ 	.word	0x00000008
.L_25:


//--------------------- .nv.info._Z13computestrucfPfS_S_S_iiiii --------------------------
	.section	.nv.info._Z13computestrucfPfS_S_S_iiiii,"",@"SHT_CUDA_INFO"
	.sectionflags	@""
	.align	4


	//----- nvinfo : EIATTR_CUDA_API_VERSION
	.align		4
        /*0000*/ 	.byte	0x04, 0x37
        /*0002*/ 	.short	(.L_27 - .L_26)
.L_26:
        /*0004*/ 	.word	0x00000082


	//----- nvinfo : EIATTR_KPARAM_INFO
	.align		4
.L_27:
        /*0008*/ 	.byte	0x04, 0x17
        /*000a*/ 	.short	(.L_29 - .L_28)
.L_28:
        /*000c*/ 	.word	0x00000000
        /*0010*/ 	.short	0x0008
        /*0012*/ 	.short	0x0030
        /*0014*/ 	.byte	0x00, 0xf0, 0x11, 0x00


	//----- nvinfo : EIATTR_KPARAM_INFO
	.align		4
.L_29:
        /*0018*/ 	.byte	0x04, 0x17
        /*001a*/ 	.short	(.L_31 - .L_30)
.L_30:
        /*001c*/ 	.word	0x00000000
        /*0020*/ 	.short	0x0007
        /*0022*/ 	.short	0x002c
        /*0024*/ 	.byte	0x00, 0xf0, 0x11, 0x00


	//----- nvinfo : EIATTR_KPARAM_INFO
	.align		4
.L_31:
        /*0028*/ 	.byte	0x04, 0x17
        /*002a*/ 	.short	(.L_33 - .L_32)
.L_32:
        /*002c*/ 	.word	0x00000000
        /*0030*/ 	.short	0x0006
        /*0032*/ 	.short	0x0028
        /*0034*/ 	.byte	0x00, 0xf0, 0x11, 0x00


	//----- nvinfo : EIATTR_KPARAM_INFO
	.align		4
.L_33:
        /*0038*/ 	.byte	0x04, 0x17
        /*003a*/ 	.short	(.L_35 - .L_34)
.L_34:
        /*003c*/ 	.word	0x00000000
        /*0040*/ 	.short	0x0005
        /*0042*/ 	.short	0x0024
        /*0044*/ 	.byte	0x00, 0xf0, 0x11, 0x00


	//----- nvinfo : EIATTR_KPARAM_INFO
	.align		4
.L_35:
        /*0048*/ 	.byte	0x04, 0x17
        /*004a*/ 	.short	(.L_37 - .L_36)
.L_36:
        /*004c*/ 	.word	0x00000000
        /*0050*/ 	.short	0x0004
        /*0052*/ 	.short	0x0020
        /*0054*/ 	.byte	0x00, 0xf0, 0x11, 0x00


	//----- nvinfo : EIATTR_KPARAM_INFO
	.align		4
.L_37:
        /*0058*/ 	.byte	0x04, 0x17
        /*005a*/ 	.short	(.L_39 - .L_38)
.L_38:
        /*005c*/ 	.word	0x00000000
        /*0060*/ 	.short	0x0003
        /*0062*/ 	.short	0x0018
        /*0064*/ 	.byte	0x00, 0xf5, 0x21, 0x00


	//----- nvinfo : EIATTR_KPARAM_INFO
	.align		4
.L_39:
        /*0068*/ 	.byte	0x04, 0x17
        /*006a*/ 	.short	(.L_41 - .L_40)
.L_40:
        /*006c*/ 	.word	0x00000000
        /*0070*/ 	.short	0x0002
        /*0072*/ 	.short	0x0010
        /*0074*/ 	.byte	0x00, 0xf5, 0x21, 0x00


	//----- nvinfo : EIATTR_KPARAM_INFO
	.align		4
.L_41:
        /*0078*/ 	.byte	0x04, 0x17
        /*007a*/ 	.short	(.L_43 - .L_42)
.L_42:
        /*007c*/ 	.word	0x00000000
        /*0080*/ 	.short	0x0001
        /*0082*/ 	.short	0x0008
        /*0084*/ 	.byte	0x00, 0xf5, 0x21, 0x00


	//----- nvinfo : EIATTR_KPARAM_INFO
	.align		4
.L_43:
        /*0088*/ 	.byte	0x04, 0x17
        /*008a*/ 	.short	(.L_45 - .L_44)
.L_44:
        /*008c*/ 	.word	0x00000000
        /*0090*/ 	.short	0x0000
        /*0092*/ 	.short	0x0000
        /*0094*/ 	.byte	0x00, 0xf5, 0x21, 0x00


	//----- nvinfo : EIATTR_SPARSE_MMA_MASK
	.align		4
.L_45:
        /*0098*/ 	.byte	0x03, 0x50
        /*009a*/ 	.short	0x0000


	//----- nvinfo : EIATTR_MAXREG_COUNT
	.align		4
        /*009c*/ 	.byte	0x03, 0x1b
        /*009e*/ 	.short	0x00ff


	//----- nvinfo : EIATTR_NUM_BARRIERS
	.align		4
        /*00a0*/ 	.byte	0x02, 0x4c
        /*00a2*/ 	.byte	0x01
	.zero		1


	//----- nvinfo : EIATTR_MERCURY_ISA_VERSION
	.align		4
        /*00a4*/ 	.byte	0x03, 0x5f
        /*00a6*/ 	.short	0x0101


	//----- nvinfo : EIATTR_VRC_CTA_INIT_COUNT
	.align		4
        /*00a8*/ 	.byte	0x02, 0x4a
	.zero		1
	.zero		1


	//----- nvinfo : EIATTR_EXIT_INSTR_OFFSETS
	.align		4
        /*00ac*/ 	.byte	0x04, 0x1c
        /*00ae*/ 	.short	(.L_47 - .L_46)


	//   ....[0]....
.L_46:
        /*00b0*/ 	.word	0x000003d0


	//----- nvinfo : EIATTR_CRS_STACK_SIZE
	.align		4
.L_47:
        /*00b4*/ 	.byte	0x04, 0x1e
        /*00b6*/ 	.short	(.L_49 - .L_48)
.L_48:
        /*00b8*/ 	.word	0x00000000


	//----- nvinfo : EIATTR_CBANK_PARAM_SIZE
	.align		4
.L_49:
        /*00bc*/ 	.byte	0x03, 0x19
        /*00be*/ 	.short	0x0034


	//----- nvinfo : EIATTR_PARAM_CBANK
	.align		4
        /*00c0*/ 	.byte	0x04, 0x0a
        /*00c2*/ 	.short	(.L_51 - .L_50)
	.align		4
.L_50:
        /*00c4*/ 	.word	index@(.nv.constant0._Z13computestrucfPfS_S_S_iiiii)
        /*00c8*/ 	.short	0x0380
        /*00ca*/ 	.short	0x0034


	//----- nvinfo : EIATTR_SW_WAR
	.align		4
.L_51:
        /*00cc*/ 	.byte	0x04, 0x36
        /*00ce*/ 	.short	(.L_53 - .L_52)
.L_52:
        /*00d0*/ 	.word	0x00000008
.L_53:


//--------------------- .nv.callgraph             --------------------------
	.section	.nv.callgraph,"",@"SHT_CUDA_CALLGRAPH"
	.align	4
	.sectionentsize	8
	.align		4
        /*0000*/ 	.word	0x00000000
	.align		4
        /*0004*/ 	.word	0xffffffff
	.align		4
        /*0008*/ 	.word	0x00000000
	.align		4
        /*000c*/ 	.word	0xfffffffe
	.align		4
        /*0010*/ 	.word	0x00000000
	.align		4
        /*0014*/ 	.word	0xfffffffd
	.align		4
        /*0018*/ 	.word	0x00000000
	.align		4
        /*001c*/ 	.word	0xfffffffc


//--------------------- .text._Z12initarraygpuPfS_i --------------------------
	.section	.text._Z12initarraygpuPfS_i,"ax",@progbits
	.align	128
        .global         _Z12initarraygpuPfS_i
        .type           _Z12initarraygpuPfS_i,@function
        .size           _Z12initarraygpuPfS_i,(.L_x_4 - _Z12initarraygpuPfS_i)
        .other          _Z12initarraygpuPfS_i,@"STO_CUDA_ENTRY STV_DEFAULT"
_Z12initarraygpuPfS_i:
.text._Z12initarraygpuPfS_i:
[----:B------:R-:W-:Y:S01]  /*0000*/  LDC R1, c[0x0][0x37c] ;  /* 0x0000df00ff017b82 */ /* 0x000fe20000000800 */
[----:B------:R-:W0:Y:S01]  /*0010*/  S2R R7, SR_TID.X ;  /* 0x0000000000077919 */ /* 0x000e220000002100 */
[----:B------:R-:W0:Y:S06]  /*0020*/  LDCU UR4, c[0x0][0x360] ;  /* 0x00006c00ff0477ac */ /* 0x000e2c0008000800 */
[----:B------:R-:W1:Y:S01]  /*0030*/  LDC.64 R2, c[0x0][0x380] ;  /* 0x0000e000ff027b82 */ /* 0x000e620000000a00 */
[----:B------:R-:W0:Y:S01]  /*0040*/  S2R R0, SR_CTAID.X ;  /* 0x0000000000007919 */ /* 0x000e220000002500 */
[----:B------:R-:W2:Y:S06]  /*0050*/  LDCU UR6, c[0x0][0x390] ;  /* 0x00007200ff0677ac */ /* 0x000eac0008000800 */
[----:B------:R-:W3:Y:S01]  /*0060*/  LDC.64 R4, c[0x0][0x388] ;  /* 0x0000e200ff047b82 */ /* 0x000ee20000000a00 */
[----:B0-----:R-:W-:Y:S01]  /*0070*/  IMAD R7, R0, UR4, R7 ;  /* 0x0000000400077c24 */ /* 0x001fe2000f8e0207 */
[----:B------:R-:W0:Y:S04]  /*0080*/  LDCU.64 UR4, c[0x0][0x358] ;  /* 0x00006b00ff0477ac */ /* 0x000e280008000a00 */
[----:B--2---:R-:W-:-:S13]  /*0090*/  ISETP.GE.AND P0, PT, R7, UR6, PT ;  /* 0x0000000607007c0c */ /* 0x004fda000bf06270 */
[----:B-1----:R-:W-:-:S04]  /*00a0*/  @!P0 IMAD.WIDE R2, R7, 0x4, R2 ;  /* 0x0000000407028825 */ /* 0x002fc800078e0202 */
[----:B---3--:R-:W-:Y:S01]  /*00b0*/  @!P0 IMAD.WIDE R4, R7, 0x4, R4 ;  /* 0x0000000407048825 */ /* 0x008fe200078e0204 */
[----:B0-----:R-:W-:Y:S04]  /*00c0*/  @!P0 STG.E desc[UR4][R2.64], RZ ;  /* 0x000000ff02008986 */ /* 0x001fe8000c101904 */
[----:B------:R-:W-:Y:S01]  /*00d0*/  @!P0 STG.E desc[UR4][R4.64], RZ ;  /* 0x000000ff04008986 */ /* 0x000fe2000c101904 */
[----:B------:R-:W-:Y:S06]  /*00e0*/  BAR.SYNC.DEFER_BLOCKING 0x0 ;  /* 0x0000000000007b1d */ /* 0x000fec0000010000 */
[----:B------:R-:W-:Y:S05]  /*00f0*/  EXIT ;  /* 0x000000000000794d */ /* 0x000fea0003800000 */
.L_x_0:
[----:B------:R-:W-:-:S00]  /*0100*/  BRA `(.L_x_0) ;  /* 0xfffffffc00fc7947 */ /* 0x000fc0000383ffff */
[----:B------:R-:W-:-:S00]  /*0110*/  NOP ;  /* 0x0000000000007918 */ /* 0x000fc00000000000 */
        /* <DEDUP_REMOVED lines=14> */
.L_x_4:


//--------------------- .text._Z13computestrucfPfS_S_S_iiiii --------------------------
	.section	.text._Z13computestrucfPfS_S_S_iiiii,"ax",@progbits
	.align	128
        .global         _Z13computestrucfPfS_S_S_iiiii
        .type           _Z13computestrucfPfS_S_S_iiiii,@function
        .size           _Z13computestrucfPfS_S_S_iiiii,(.L_x_5 - _Z13computestrucfPfS_S_S_iiiii)
        .other          _Z13computestrucfPfS_S_S_iiiii,@"STO_CUDA_ENTRY STV_DEFAULT"
_Z13computestrucfPfS_S_S_iiiii:
.text._Z13computestrucfPfS_S_S_iiiii:
[----:B------:R-:W-:Y:S01]  /*0000*/  LDC R1, c[0x0][0x37c] ;  /* 0x0000df00ff017b82 */ /* 0x000fe20000000800 */
[----:B------:R-:W0:Y:S07]  /*0010*/  S2R R3, SR_TID.X ;  /* 0x0000000000037919 */ /* 0x000e2e0000002100 */
[----:B------:R-:W1:Y:S01]  /*0020*/  LDC.64 R4, c[0x0][0x3a0] ;  /* 0x0000e800ff047b82 */ /* 0x000e620000000a00 */
[----:B------:R-:W0:Y:S01]  /*0030*/  LDCU UR4, c[0x0][0x360] ;  /* 0x00006c00ff0477ac */ /* 0x000e220008000800 */
[----:B------:R-:W-:Y:S01]  /*0040*/  BSSY.RECONVERGENT B0, `(.L_x_1) ;  /* 0x0000037000007945 */ /* 0x000fe20003800200 */
[----:B------:R-:W0:Y:S02]  /*0050*/  S2R R0, SR_CTAID.X ;  /* 0x0000000000007919 */ /* 0x000e240000002500 */
[----:B0-----:R-:W-:-:S02]  /*0060*/  IMAD R3, R0, UR4, R3 ;  /* 0x0000000400037c24 */ /* 0x001fc4000f8e0203 */
[----:B-1----:R-:W-:-:S05]  /*0070*/  IMAD R0, R5, R4, RZ ;  /* 0x0000000405007224 */ /* 0x002fca00078e02ff */
[----:B------:R-:W-:-:S13]  /*0080*/  ISETP.GE.AND P0, PT, R3, R0, PT ;  /* 0x000000000300720c */ /* 0x000fda0003f06270 */
[----:B------:R-:W-:Y:S05]  /*0090*/  @P0 BRA `(.L_x_2) ;  /* 0x0000000000c40947 */ /* 0x000fea0003800000 */
[----:B------:R-:W-:Y:S01]  /*00a0*/  IABS R5, R4 ;  /* 0x0000000400057213 */ /* 0x000fe20000000000 */
[----:B------:R-:W0:Y:S01]  /*00b0*/  LDC.64 R10, c[0x0][0x3a8] ;  /* 0x0000ea00ff0a7b82 */ /* 0x000e220000000a00 */
[----:B------:R-:W0:Y:S02]  /*00c0*/  LDCU UR4, c[0x0][0x3b0] ;  /* 0x00007600ff0477ac */ /* 0x000e240008000800 */
[----:B------:R-:W1:Y:S01]  /*00d0*/  I2F.RP R0, R5 ;  /* 0x0000000500007306 */ /* 0x000e620000209400 */
[----:B------:R-:W2:Y:S07]  /*00e0*/  LDCU.128 UR8, c[0x0][0x380] ;  /* 0x00007000ff0877ac */ /* 0x000eae0008000c00 */
[----:B-1----:R-:W1:Y:S02]  /*00f0*/  MUFU.RCP R0, R0 ;  /* 0x0000000000007308 */ /* 0x002e640000001000 */
[----:B-1----:R-:W-:-:S06]  /*0100*/  IADD3 R6, PT, PT, R0, 0xffffffe, RZ ;  /* 0x0ffffffe00067810 */ /* 0x002fcc0007ffe0ff */
[----:B------:R1:W3:Y:S02]  /*0110*/  F2I.FTZ.U32.TRUNC.NTZ R7, R6 ;  /* 0x0000000600077305 */ /* 0x0002e4000021f000 */
[----:B-1----:R-:W-:Y:S01]  /*0120*/  IMAD.MOV.U32 R6, RZ, RZ, RZ ;  /* 0x000000ffff067224 */ /* 0x002fe200078e00ff */
[----:B---3--:R-:W-:-:S05]  /*0130*/  IADD3 R2, PT, PT, RZ, -R7, RZ ;  /* 0x80000007ff027210 */ /* 0x008fca0007ffe0ff */
[----:B------:R-:W-:Y:S01]  /*0140*/  IMAD R9, R2, R5, RZ ;  /* 0x0000000502097224 */ /* 0x000fe200078e02ff */
[----:B------:R-:W-:-:S03]  /*0150*/  IABS R2, R3 ;  /* 0x0000000300027213 */ /* 0x000fc60000000000 */
[----:B------:R-:W-:Y:S02]  /*0160*/  IMAD.HI.U32 R7, R7, R9, R6 ;  /* 0x0000000907077227 */ /* 0x000fe400078e0006 */
[----:B------:R-:W1:Y:S04]  /*0170*/  LDC.64 R8, c[0x0][0x390] ;  /* 0x0000e400ff087b82 */ /* 0x000e680000000a00 */
[----:B------:R-:W-:-:S05]  /*0180*/  IMAD.HI.U32 R7, R7, R2, RZ ;  /* 0x0000000207077227 */ /* 0x000fca00078e00ff */
[----:B------:R-:W-:-:S05]  /*0190*/  IADD3 R0, PT, PT, -R7, RZ, RZ ;  /* 0x000000ff07007210 */ /* 0x000fca0007ffe1ff */
[----:B------:R-:W-:-:S05]  /*01a0*/  IMAD R0, R5, R0, R2 ;  /* 0x0000000005007224 */ /* 0x000fca00078e0202 */
[----:B------:R-:W-:-:S13]  /*01b0*/  ISETP.GT.U32.AND P2, PT, R5, R0, PT ;  /* 0x000000000500720c */ /* 0x000fda0003f44070 */
[----:B------:R-:W-:Y:S01]  /*01c0*/  @!P2 IMAD.IADD R0, R0, 0x1, -R5 ;  /* 0x000000010000a824 */ /* 0x000fe200078e0a05 */
[----:B------:R-:W-:Y:S02]  /*01d0*/  @!P2 IADD3 R7, PT, PT, R7, 0x1, RZ ;  /* 0x000000010707a810 */ /* 0x000fe40007ffe0ff */
[----:B------:R-:W-:Y:S02]  /*01e0*/  ISETP.NE.AND P2, PT, R4, RZ, PT ;  /* 0x000000ff0400720c */ /* 0x000fe40003f45270 */
[----:B------:R-:W-:Y:S02]  /*01f0*/  ISETP.GE.U32.AND P0, PT, R0, R5, PT ;  /* 0x000000050000720c */ /* 0x000fe40003f06070 */
[----:B------:R-:W-:-:S04]  /*0200*/  LOP3.LUT R0, R3, R4, RZ, 0x3c, !PT ;  /* 0x0000000403007212 */ /* 0x000fc800078e3cff */
[----:B------:R-:W-:-:S07]  /*0210*/  ISETP.GE.AND P1, PT, R0, RZ, PT ;  /* 0x000000ff0000720c */ /* 0x000fce0003f26270 */
[----:B------:R-:W-:-:S06]  /*0220*/  @P0 VIADD R7, R7, 0x1 ;  /* 0x0000000107070836 */ /* 0x000fcc0000000000 */
[----:B------:R-:W-:Y:S02]  /*0230*/  @!P1 IADD3 R7, PT, PT, -R7, RZ, RZ ;  /* 0x000000ff07079210 */ /* 0x000fe40007ffe1ff */
[----:B------:R-:W-:-:S05]  /*0240*/  @!P2 LOP3.LUT R7, RZ, R4, RZ, 0x33, !PT ;  /* 0x00000004ff07a212 */ /* 0x000fca00078e33ff */
[----:B------:R-:W-:Y:S02]  /*0250*/  IMAD.MOV R0, RZ, RZ, -R7 ;  /* 0x000000ffff007224 */ /* 0x000fe400078e0a07 */
[----:B0-----:R-:W-:Y:S01]  /*0260*/  IMAD R7, R7, UR4, R10 ;  /* 0x0000000407077c24 */ /* 0x001fe2000f8e020a */
[----:B------:R-:W0:Y:S01]  /*0270*/  LDCU.64 UR4, c[0x0][0x358] ;  /* 0x00006b00ff0477ac */ /* 0x000e220008000a00 */
[----:B------:R-:W-:-:S04]  /*0280*/  IMAD R4, R4, R0, R3 ;  /* 0x0000000004047224 */ /* 0x000fc800078e0203 */
[----:B------:R-:W-:Y:S02]  /*0290*/  IMAD R4, R4, R11, R7 ;  /* 0x0000000b04047224 */ /* 0x000fe400078e0207 */
[----:B------:R-:W3:Y:S03]  /*02a0*/  LDC.64 R10, c[0x0][0x398] ;  /* 0x0000e600ff0a7b82 */ /* 0x000ee60000000a00 */
[----:B------:R-:W-:-:S04]  /*02b0*/  SHF.R.U32.HI R4, RZ, 0x4, R4 ;  /* 0x00000004ff047819 */ /* 0x000fc80000011604 */
[----:B------:R-:W-:Y:S01]  /*02c0*/  LOP3.LUT R0, R4, 0x3fffc, RZ, 0xc0, !PT ;  /* 0x0003fffc04007812 */ /* 0x000fe200078ec0ff */
[----:B-1----:R-:W-:-:S03]  /*02d0*/  IMAD.WIDE R4, R3, 0x4, R8 ;  /* 0x0000000403047825 */ /* 0x002fc600078e0208 */
[----:B--2---:R-:W-:Y:S02]  /*02e0*/  IADD3 R6, P0, PT, R0, UR8, RZ ;  /* 0x0000000800067c10 */ /* 0x004fe4000ff1e0ff */
[----:B0-----:R-:W2:Y:S02]  /*02f0*/  LDG.E R13, desc[UR4][R4.64] ;  /* 0x00000004040d7981 */ /* 0x001ea4000c1e1900 */
[----:B------:R-:W-:-:S05]  /*0300*/  IADD3.X R7, PT, PT, RZ, UR9, RZ, P0, !PT ;  /* 0x00000009ff077c10 */ /* 0x000fca00087fe4ff */
[----:B------:R-:W2:Y:S01]  /*0310*/  LDG.E R6, desc[UR4][R6.64] ;  /* 0x0000000406067981 */ /* 0x000ea2000c1e1900 */
[----:B------:R-:W-:Y:S01]  /*0320*/  IADD3 R8, P0, PT, R0, UR10, RZ ;  /* 0x0000000a00087c10 */ /* 0x000fe2000ff1e0ff */
[----:B---3--:R-:W-:-:S04]  /*0330*/  IMAD.WIDE R2, R3, 0x4, R10 ;  /* 0x0000000403027825 */ /* 0x008fc800078e020a */
[----:B------:R-:W-:Y:S02]  /*0340*/  IMAD.X R9, RZ, RZ, UR11, P0 ;  /* 0x0000000bff097e24 */ /* 0x000fe400080e06ff */
[----:B--2---:R-:W-:-:S05]  /*0350*/  FADD R13, R6, R13 ;  /* 0x0000000d060d7221 */ /* 0x004fca0000000000 */
[----:B------:R0:W-:Y:S04]  /*0360*/  STG.E desc[UR4][R4.64], R13 ;  /* 0x0000000d04007986 */ /* 0x0001e8000c101904 */
[----:B------:R-:W2:Y:S04]  /*0370*/  LDG.E R8, desc[UR4][R8.64] ;  /* 0x0000000408087981 */ /* 0x000ea8000c1e1900 */
[----:B------:R-:W2:Y:S02]  /*0380*/  LDG.E R11, desc[UR4][R2.64] ;  /* 0x00000004020b7981 */ /* 0x000ea4000c1e1900 */
[----:B--2---:R-:W-:-:S05]  /*0390*/  FADD R11, R8, R11 ;  /* 0x0000000b080b7221 */ /* 0x004fca0000000000 */
[----:B------:R0:W-:Y:S02]  /*03a0*/  STG.E desc[UR4][R2.64], R11 ;  /* 0x0000000b02007986 */ /* 0x0001e4000c101904 */
.L_x_2:
[----:B------:R-:W-:Y:S05]  /*03b0*/  BSYNC.RECONVERGENT B0 ;  /* 0x0000000000007941 */ /* 0x000fea0003800200 */
.L_x_1:
[----:B------:R-:W-:Y:S06]  /*03c0*/  BAR.SYNC.DEFER_BLOCKING 0x0 ;  /* 0x0000000000007b1d */ /* 0x000fec0000010000 */
[----:B------:R-:W-:Y:S05]  /*03d0*/  EXIT ;  /* 0x000000000000794d */ /* 0x000fea0003800000 */
.L_x_3:
        /* <DEDUP_REMOVED lines=10> */
.L_x_5:


//--------------------- .nv.shared.reserved.0     --------------------------
	.section	.nv.shared.reserved.0,"aw",@nobits
	.weak		__nv_reservedSMEM_offset_0_alias
	.size		__nv_reservedSMEM_offset_0_alias, 0, 64
	.other		__nv_reservedSMEM_offset_0_alias,@"STO_CUDA_RESERVED_SHARED STV_DEFAULT"
__nv_reservedSMEM_offset_0_alias:
	.zero		0
	.zero		64


//--------------------- .nv.constant0._Z12initarraygpuPfS_i --------------------------
	.section	.nv.constant0._Z12initarraygpuPfS_i,"a",@progbits
	.sectionflags	@""
	.align	4
.nv.constant0._Z12initarraygpuPfS_i:
	.zero		916


//--------------------- .nv.constant0._Z13computestrucfPfS_S_S_iiiii --------------------------
	.section	.nv.constant0._Z13computestrucfPfS_S_S_iiiii,"a",@progbits
	.sectionflags	@""
	.align	4
.nv.constant0._Z13computestrucfPfS_S_S_iiiii:
	.zero		948


//--------------------- SYMBOLS --------------------------

	.type		.nv.reservedSmem.offset0,@object
	.size		.nv.reservedSmem.offset0,0x4
